	.headerflags	@"EF_CUDA_TEXMODE_UNIFIED EF_CUDA_64BIT_ADDRESS EF_CUDA_ACCELERATORS EF_CUDA_SM90 EF_CUDA_VIRTUAL_SM(EF_CUDA_SM90)"
	.elftype	@"ET_EXEC"


//--------------------- .nv.info                  --------------------------
	.section	.nv.info,"",@"SHT_CUDA_INFO"
	.align	4


	//----- nvinfo : EIATTR_REGCOUNT
	.align		4
        /*0000*/ 	.byte	0x04, 0x2f
        /*0002*/ 	.short	(.L_3 - .L_2)
	.align		4
.L_2:
        /*0004*/ 	.word	index@(triton_poi_fused__native_batch_norm_legit_no_training_34)
        /*0008*/ 	.word	0x00000010


	//----- nvinfo : EIATTR_MIN_STACK_SIZE
	.align		4
.L_3:
        /*000c*/ 	.byte	0x04, 0x12
        /*000e*/ 	.short	(.L_5 - .L_4)
	.align		4
.L_4:
        /*0010*/ 	.word	index@(triton_poi_fused__native_batch_norm_legit_no_training_34)
        /*0014*/ 	.word	0x00000000


	//----- nvinfo : EIATTR_FRAME_SIZE
	.align		4
.L_5:
        /*0018*/ 	.byte	0x04, 0x11
        /*001a*/ 	.short	(.L_7 - .L_6)
	.align		4
.L_6:
        /*001c*/ 	.word	index@(triton_poi_fused__native_batch_norm_legit_no_training_34)
        /*0020*/ 	.word	0x00000000


	//----- nvinfo : EIATTR_MIN_STACK_SIZE
	.align		4
.L_7:
        /*0024*/ 	.byte	0x04, 0x12
        /*0026*/ 	.short	(.L_9 - .L_8)
	.align		4
.L_8:
        /*0028*/ 	.word	index@(triton_poi_fused__native_batch_norm_legit_no_training_34)
        /*002c*/ 	.word	0x00000000
.L_9:


//--------------------- .nv.info.triton_poi_fused__native_batch_norm_legit_no_training_34 --------------------------
	.section	.nv.info.triton_poi_fused__native_batch_norm_legit_no_training_34,"",@"SHT_CUDA_INFO"
	.sectionflags	@""
	.align	4


	//----- nvinfo : EIATTR_CUDA_API_VERSION
	.align		4
        /*0000*/ 	.byte	0x04, 0x37
        /*0002*/ 	.short	(.L_11 - .L_10)
.L_10:
        /*0004*/ 	.word	0x0000007c


	//----- nvinfo : EIATTR_KPARAM_INFO
	.align		4
.L_11:
        /*0008*/ 	.byte	0x04, 0x17
        /*000a*/ 	.short	(.L_13 - .L_12)
.L_12:
        /*000c*/ 	.word	0x00000000
        /*0010*/ 	.short	0x0006
        /*0012*/ 	.short	0x0030
        /*0014*/ 	.byte	0x00, 0xf0, 0x11, 0x00


	//----- nvinfo : EIATTR_KPARAM_INFO
	.align		4
.L_13:
        /*0018*/ 	.byte	0x04, 0x17
        /*001a*/ 	.short	(.L_15 - .L_14)
.L_14:
        /*001c*/ 	.word	0x00000000
        /*0020*/ 	.short	0x0005
        /*0022*/ 	.short	0x0028
        /*0024*/ 	.byte	0x00, 0xf4, 0x21, 0x00


	//----- nvinfo : EIATTR_KPARAM_INFO
	.align		4
.L_15:
        /*0028*/ 	.byte	0x04, 0x17
        /*002a*/ 	.short	(.L_17 - .L_16)
.L_16:
        /*002c*/ 	.word	0x00000000
        /*0030*/ 	.short	0x0004
        /*0032*/ 	.short	0x0020
        /*0034*/ 	.byte	0x00, 0xf4, 0x21, 0x00


	//----- nvinfo : EIATTR_KPARAM_INFO
	.align		4
.L_17:
        /*0038*/ 	.byte	0x04, 0x17
        /*003a*/ 	.short	(.L_19 - .L_18)
.L_18:
        /*003c*/ 	.word	0x00000000
        /*0040*/ 	.short	0x0003
        /*0042*/ 	.short	0x0018
        /*0044*/ 	.byte	0x00, 0xf4, 0x21, 0x00


	//----- nvinfo : EIATTR_KPARAM_INFO
	.align		4
.L_19:
        /*0048*/ 	.byte	0x04, 0x17
        /*004a*/ 	.short	(.L_21 - .L_20)
.L_20:
        /*004c*/ 	.word	0x00000000
        /*0050*/ 	.short	0x0002
        /*0052*/ 	.short	0x0010
        /*0054*/ 	.byte	0x00, 0xf4, 0x21, 0x00


	//----- nvinfo : EIATTR_KPARAM_INFO
	.align		4
.L_21:
        /*0058*/ 	.byte	0x04, 0x17
        /*005a*/ 	.short	(.L_23 - .L_22)
.L_22:
        /*005c*/ 	.word	0x00000000
        /*0060*/ 	.short	0x0001
        /*0062*/ 	.short	0x0008
        /*0064*/ 	.byte	0x00, 0xf4, 0x21, 0x00


	//----- nvinfo : EIATTR_KPARAM_INFO
	.align		4
.L_23:
        /*0068*/ 	.byte	0x04, 0x17
        /*006a*/ 	.short	(.L_25 - .L_24)
.L_24:
        /*006c*/ 	.word	0x00000000
        /*0070*/ 	.short	0x0000
        /*0072*/ 	.short	0x0000
        /*0074*/ 	.byte	0x00, 0xf4, 0x21, 0x00


	//----- nvinfo : EIATTR_SPARSE_MMA_MASK
	.align		4
.L_25:
        /*0078*/ 	.byte	0x03, 0x50
        /*007a*/ 	.short	0x0000


	//----- nvinfo : EIATTR_MAXREG_COUNT
	.align		4
        /*007c*/ 	.byte	0x03, 0x1b
        /*007e*/ 	.short	0x00ff


	//----- nvinfo : EIATTR_EXIT_INSTR_OFFSETS
	.align		4
        /*0080*/ 	.byte	0x04, 0x1c
        /*0082*/ 	.short	(.L_27 - .L_26)


	//   ....[0]....
.L_26:
        /*0084*/ 	.word	0x000002b0


	//----- nvinfo : EIATTR_REQNTID
	.align		4
.L_27:
        /*0088*/ 	.byte	0x04, 0x10
        /*008a*/ 	.short	(.L_29 - .L_28)
.L_28:
        /*008c*/ 	.word	0x00000080
        /*0090*/ 	.word	0x00000001
        /*0094*/ 	.word	0x00000001


	//----- nvinfo : EIATTR_CBANK_PARAM_SIZE
	.align		4
.L_29:
        /*0098*/ 	.byte	0x03, 0x19
        /*009a*/ 	.short	0x0034


	//----- nvinfo : EIATTR_PARAM_CBANK
	.align		4
        /*009c*/ 	.byte	0x04, 0x0a
        /*009e*/ 	.short	(.L_31 - .L_30)
	.align		4
.L_30:
        /*00a0*/ 	.word	index@(.nv.constant0.triton_poi_fused__native_batch_norm_legit_no_training_34)
        /*00a4*/ 	.short	0x0210
        /*00a6*/ 	.short	0x0034


	//----- nvinfo : EIATTR_SW_WAR
	.align		4
.L_31:
        /*00a8*/ 	.byte	0x04, 0x36
        /*00aa*/ 	.short	(.L_33 - .L_32)
.L_32:
        /*00ac*/ 	.word	0x00000008
.L_33:


//--------------------- .nv.callgraph             --------------------------
	.section	.nv.callgraph,"",@"SHT_CUDA_CALLGRAPH"
	.align	4
	.sectionentsize	8
	.align		4
        /*0000*/ 	.word	0x00000000
	.align		4
        /*0004*/ 	.word	0xffffffff
	.align		4
        /*0008*/ 	.word	0x00000000
	.align		4
        /*000c*/ 	.word	0xfffffffe
	.align		4
        /*0010*/ 	.word	0x00000000
	.align		4
        /*0014*/ 	.word	0xfffffffd
	.align		4
        /*0018*/ 	.word	0x00000000
	.align		4
        /*001c*/ 	.word	0xfffffffc


//--------------------- .nv.constant4             --------------------------
	.section	.nv.constant4,"a",@progbits
	.align	8
	.align		8
.nv.constant4:
        /*0000*/ 	.dword	_$_str
	.align		8
        /*0008*/ 	.dword	_$_str_$_2


//--------------------- .text.triton_poi_fused__native_batch_norm_legit_no_training_34 --------------------------
	.section	.text.triton_poi_fused__native_batch_norm_legit_no_training_34,"ax",@progbits
	.align	128
        .global         triton_poi_fused__native_batch_norm_legit_no_training_34
        .type           triton_poi_fused__native_batch_norm_legit_no_training_34,@function
        .size           triton_poi_fused__native_batch_norm_legit_no_training_34,(.L_x_1 - triton_poi_fused__native_batch_norm_legit_no_training_34)
        .other          triton_poi_fused__native_batch_norm_legit_no_training_34,@"STO_CUDA_ENTRY STV_DEFAULT"
triton_poi_fused__native_batch_norm_legit_no_training_34:
.text.triton_poi_fused__native_batch_norm_legit_no_training_34:
[----:B------:R-:W-:Y:S01]  /*0000*/  LDC R1, c[0x0][0x28] ;  /* 0x00000a00ff017b82 */ /* 0x000fe20000000800 */
[----:B------:R-:W1:Y:S07]  /*0010*/  S2R R0, SR_TID.X ;  /* 0x0000000000007919 */ /* 0x000e6e0000002100 */
[----:B------:R-:W2:Y:S01]  /*0020*/  LDC.64 R6, c[0x0][0x220] ;  /* 0x00008800ff067b82 */ /* 0x000ea20000000a00 */
[----:B------:R-:W-:Y:S01]  /*0030*/  ULDC.64 UR4, c[0x0][0x208] ;  /* 0x0000820000047ab9 */ /* 0x000fe20000000a00 */
[----:B------:R-:W3:Y:S06]  /*0040*/  S2R R3, SR_CTAID.X ;  /* 0x0000000000037919 */ /* 0x000eec0000002500 */
[----:B------:R-:W4:Y:S08]  /*0050*/  LDC.64 R4, c[0x0][0x218] ;  /* 0x00008600ff047b82 */ /* 0x000f300000000a00 */
[----:B------:R-:W5:Y:S08]  /*0060*/  LDC.64 R8, c[0x0][0x228] ;  /* 0x00008a00ff087b82 */ /* 0x000f700000000a00 */
[----:B------:R-:W5:Y:S01]  /*0070*/  LDC.64 R10, c[0x0][0x230] ;  /* 0x00008c00ff0a7b82 */ /* 0x000f620000000a00 */
[----:B-1----:R-:W-:-:S02]  /*0080*/  LOP3.LUT R0, R0, 0x7f, RZ, 0xc0, !PT ;  /* 0x0000007f00007812 */ /* 0x002fc400078ec0ff */
[----:B---3--:R-:W-:Y:S02]  /*0090*/  SHF.R.S32.HI R2, RZ, 0x18, R3 ;  /* 0x00000018ff027819 */ /* 0x008fe40000011403 */
[----:B------:R-:W-:Y:S02]  /*00a0*/  LEA R0, R3, R0, 0x7 ;  /* 0x0000000003007211 */ /* 0x000fe400078e38ff */
[----:B------:R-:W-:-:S04]  /*00b0*/  SGXT R3, R2, 0x1 ;  /* 0x000000010203781a */ /* 0x000fc80000000200 */
[----:B------:R-:W-:-:S04]  /*00c0*/  LEA.HI R3, R3, R0, RZ, 0x8 ;  /* 0x0000000003037211 */ /* 0x000fc800078f40ff */
[----:B------:R-:W-:-:S04]  /*00d0*/  LOP3.LUT R3, R3, 0xffffff00, RZ, 0xc0, !PT ;  /* 0xffffff0003037812 */ /* 0x000fc800078ec0ff */
[----:B------:R-:W-:Y:S02]  /*00e0*/  IADD3 R13, R0, -R3, RZ ;  /* 0x80000003000d7210 */ /* 0x000fe40007ffe0ff */
[----:B------:R-:W1:Y:S03]  /*00f0*/  LDC.64 R2, c[0x0][0x210] ;  /* 0x00008400ff027b82 */ /* 0x000e660000000a00 */
[----:B--2---:R-:W-:-:S06]  /*0100*/  IMAD.WIDE R6, R13, 0x4, R6 ;  /* 0x000000040d067825 */ /* 0x004fcc00078e0206 */
[----:B------:R-:W2:Y:S01]  /*0110*/  LDG.E.EL R6, desc[UR4][R6.64] ;  /* 0x0000000406067981 */ /* 0x000ea2000c2e1900 */
[----:B----4-:R-:W-:-:S04]  /*0120*/  IMAD.WIDE R4, R13, 0x4, R4 ;  /* 0x000000040d047825 */ /* 0x010fc800078e0204 */
[C---:B-----5:R-:W-:Y:S02]  /*0130*/  IMAD.WIDE R8, R13.reuse, 0x4, R8 ;  /* 0x000000040d087825 */ /* 0x060fe400078e0208 */
[----:B------:R3:W4:Y:S02]  /*0140*/  LDG.E.EL R5, desc[UR4][R4.64] ;  /* 0x0000000404057981 */ /* 0x000724000c2e1900 */
[----:B0-----:R-:W-:Y:S02]  /*0150*/  IMAD.WIDE R10, R13, 0x4, R10 ;  /* 0x000000040d0a7825 */ /* 0x001fe400078e020a */
[----:B------:R-:W5:Y:S02]  /*0160*/  LDG.E.EL R8, desc[UR4][R8.64] ;  /* 0x0000000408087981 */ /* 0x000f64000c2e1900 */
[C---:B-1----:R-:W-:Y:S02]  /*0170*/  IMAD.WIDE R2, R0.reuse, 0x4, R2 ;  /* 0x0000000400027825 */ /* 0x042fe400078e0202 */
[----:B------:R-:W5:Y:S04]  /*0180*/  LDG.E.EL R11, desc[UR4][R10.64] ;  /* 0x000000040a0b7981 */ /* 0x000f68000c2e1900 */
[----:B------:R0:W4:Y:S01]  /*0190*/  LDG.E R12, desc[UR4][R2.64] ;  /* 0x00000004020c7981 */ /* 0x000122000c1e1900 */
[----:B---3--:R-:W-:Y:S01]  /*01a0*/  HFMA2.MMA R4, -RZ, RZ, 1.625, 0 ;  /* 0x3e800000ff047435 */ /* 0x008fe200000001ff */
[----:B0-----:R-:W0:Y:S02]  /*01b0*/  LDC.64 R2, c[0x0][0x238] ;  /* 0x00008e00ff027b82 */ /* 0x001e240000000a00 */
[----:B0-----:R-:W-:-:S04]  /*01c0*/  IMAD.WIDE R2, R0, 0x4, R2 ;  /* 0x0000000400027825 */ /* 0x001fc800078e0202 */
[----:B--2---:R-:W-:-:S04]  /*01d0*/  FADD R6, R6, 9.9999997473787516356e-06 ;  /* 0x3727c5ac06067421 */ /* 0x004fc80000000000 */
[----:B------:R-:W0:Y:S02]  /*01e0*/  MUFU.SQRT R7, R6 ;  /* 0x0000000600077308 */ /* 0x000e240000002000 */
[C---:B0-----:R-:W-:Y:S02]  /*01f0*/  FSETP.GT.AND P0, PT, R7.reuse, 8.50705917302346158658e+37, PT ;  /* 0x7e8000000700780b */ /* 0x041fe40003f04000 */
[----:B------:R-:W-:-:S11]  /*0200*/  FSETP.GEU.AND P1, PT, R7, 1.175494350822287508e-38, PT ;  /* 0x008000000700780b */ /* 0x000fd60003f2e000 */
[----:B------:R-:W-:-:S04]  /*0210*/  @P0 FMUL R7, R7, 0.25 ;  /* 0x3e80000007070820 */ /* 0x000fc80000400000 */
[----:B------:R-:W-:-:S06]  /*0220*/  @!P1 FMUL R7, R7, 16777216 ;  /* 0x4b80000007079820 */ /* 0x000fcc0000400000 */
[----:B------:R-:W0:Y:S01]  /*0230*/  MUFU.RCP R7, R7 ;  /* 0x0000000700077308 */ /* 0x000e220000001000 */
[----:B------:R-:W-:Y:S01]  /*0240*/  FSEL R4, R4, 1, P0 ;  /* 0x3f80000004047808 */ /* 0x000fe20000000000 */
[----:B----4-:R-:W-:-:S04]  /*0250*/  FADD R5, R12, -R5 ;  /* 0x800000050c057221 */ /* 0x010fc80000000000 */
[----:B------:R-:W-:-:S04]  /*0260*/  @!P1 FMUL R4, R4, 16777216 ;  /* 0x4b80000004049820 */ /* 0x000fc80000400000 */
[----:B0-----:R-:W-:-:S04]  /*0270*/  FMUL R4, R7, R4 ;  /* 0x0000000407047220 */ /* 0x001fc80000400000 */
[----:B------:R-:W-:-:S04]  /*0280*/  FMUL R4, R5, R4 ;  /* 0x0000000405047220 */ /* 0x000fc80000400000 */
[----:B-----5:R-:W-:-:S05]  /*0290*/  FFMA R11, R8, R4, R11 ;  /* 0x00000004080b7223 */ /* 0x020fca000000000b */
[----:B------:R-:W-:Y:S01]  /*02a0*/  STG.E desc[UR4][R2.64], R11 ;  /* 0x0000000b02007986 */ /* 0x000fe2000c101904 */
[----:B------:R-:W-:Y:S05]  /*02b0*/  EXIT ;  /* 0x000000000000794d */ /* 0x000fea0003800000 */
.L_x_0:
[----:B------:R-:W-:-:S00]  /*02c0*/  BRA `(.L_x_0) ;  /* 0xfffffffc00fc7947 */ /* 0x000fc0000383ffff */
[----:B------:R-:W-:-:S00]  /*02d0*/  NOP ;  /* 0x0000000000007918 */ /* 0x000fc00000000000 */
        /* <DEDUP_REMOVED lines=10> */
.L_x_1:


//--------------------- .nv.global.init           --------------------------
	.section	.nv.global.init,"aw",@progbits
.nv.global.init:
	.type		_$_str,@object
	.size		_$_str,(_$_str_$_2 - _$_str)
_$_str:
        /*0000*/ 	.byte	0x5f, 0x5f, 0x43, 0x55, 0x44, 0x41, 0x5f, 0x46, 0x54, 0x5a, 0x00
	.type		_$_str_$_2,@object
	.size		_$_str_$_2,(.L_1 - _$_str_$_2)
_$_str_$_2:
        /*000b*/ 	.byte	0x5f, 0x5f, 0x43, 0x55, 0x44, 0x41, 0x5f, 0x50, 0x52, 0x45, 0x43, 0x5f, 0x53, 0x51, 0x52, 0x54
        /*001b*/ 	.byte	0x00
.L_1:


//--------------------- .nv.constant0.triton_poi_fused__native_batch_norm_legit_no_training_34 --------------------------
	.section	.nv.constant0.triton_poi_fused__native_batch_norm_legit_no_training_34,"a",@progbits
	.sectionflags	@""
	.align	4
.nv.constant0.triton_poi_fused__native_batch_norm_legit_no_training_34:
	.zero		580
